//
// Generated by NVIDIA NVVM Compiler
//
// Compiler Build ID: CL-36424714
// Cuda compilation tools, release 13.0, V13.0.88
// Based on NVVM 20.0.0
//

.version 9.0
.target sm_100
.address_size 64

	// .globl	_Z17matrixAddKernel_BPfS_S_i

.visible .entry _Z17matrixAddKernel_BPfS_S_i(
	.param .u64 .ptr .align 1 _Z17matrixAddKernel_BPfS_S_i_param_0,
	.param .u64 .ptr .align 1 _Z17matrixAddKernel_BPfS_S_i_param_1,
	.param .u64 .ptr .align 1 _Z17matrixAddKernel_BPfS_S_i_param_2,
	.param .u32 _Z17matrixAddKernel_BPfS_S_i_param_3
)
{
	.reg .pred 	%p<2>;
	.reg .b32 	%r<7>;
	.reg .b32 	%f<4>;
	.reg .b64 	%rd<11>;

	ld.param.u64 	%rd1, [_Z17matrixAddKernel_BPfS_S_i_param_0];
	ld.param.u64 	%rd2, [_Z17matrixAddKernel_BPfS_S_i_param_1];
	ld.param.u64 	%rd3, [_Z17matrixAddKernel_BPfS_S_i_param_2];
	ld.param.u32 	%r2, [_Z17matrixAddKernel_BPfS_S_i_param_3];
	mul.lo.s32 	%r3, %r2, %r2;
	mov.u32 	%r4, %ctaid.x;
	mov.u32 	%r5, %ntid.x;
	mov.u32 	%r6, %tid.x;
	mad.lo.s32 	%r1, %r4, %r5, %r6;
	setp.ge.s32 	%p1, %r1, %r3;
	@%p1 bra 	$L__BB0_2;
	cvta.to.global.u64 	%rd4, %rd2;
	cvta.to.global.u64 	%rd5, %rd3;
	cvta.to.global.u64 	%rd6, %rd1;
	mul.wide.s32 	%rd7, %r1, 4;
	add.s64 	%rd8, %rd4, %rd7;
	ld.global.f32 	%f1, [%rd8];
	add.s64 	%rd9, %rd5, %rd7;
	ld.global.f32 	%f2, [%rd9];
	add.f32 	%f3, %f1, %f2;
	add.s64 	%rd10, %rd6, %rd7;
	st.global.f32 	[%rd10], %f3;
$L__BB0_2:
	ret;

}
	// .globl	_Z17matrixAddKernel_CPfS_S_i
.visible .entry _Z17matrixAddKernel_CPfS_S_i(
	.param .u64 .ptr .align 1 _Z17matrixAddKernel_CPfS_S_i_param_0,
	.param .u64 .ptr .align 1 _Z17matrixAddKernel_CPfS_S_i_param_1,
	.param .u64 .ptr .align 1 _Z17matrixAddKernel_CPfS_S_i_param_2,
	.param .u32 _Z17matrixAddKernel_CPfS_S_i_param_3
)
{


	ret;

}
	// .globl	_Z17matrixAddKernel_DPfS_S_i
.visible .entry _Z17matrixAddKernel_DPfS_S_i(
	.param .u64 .ptr .align 1 _Z17matrixAddKernel_DPfS_S_i_param_0,
	.param .u64 .ptr .align 1 _Z17matrixAddKernel_DPfS_S_i_param_1,
	.param .u64 .ptr .align 1 _Z17matrixAddKernel_DPfS_S_i_param_2,
	.param .u32 _Z17matrixAddKernel_DPfS_S_i_param_3
)
{


	ret;

}


// ===== COMPILED SASS (sm_100) =====

	.target	sm_100

	.elftype	@"ET_EXEC"


//--------------------- .note.nv.tkinfo           --------------------------
	.section	.note.nv.tkinfo,"",@"SHT_NOTE"
	.sectionflags	@"SHF_NOTE_NV_TKINFO"
	.tkinfo
        /*0018*/ 	.word	0x00000002
        /*0030*/ 	.string	""
        /*0030*/ 	.string	"ptxas"
        /*0030*/ 	.string	"Cuda compilation tools, release 13.0, V13.0.88"
        /*0030*/ 	.string	"Build cuda_13.0.r13.0/compiler.36424714_0"
        /*0030*/ 	.string	"-arch sm_100 -m 64 "



//--------------------- .note.nv.cuinfo           --------------------------
	.section	.note.nv.cuinfo,"",@"SHT_NOTE"
	.sectionflags	@"SHF_NOTE_NV_CUINFO"
        /*0018*/ 	.short	0x0002
        /*001a*/ 	.short	0x0064
        /*001c*/ 	.short	0x0082
	.zero		2


//--------------------- .nv.info                  --------------------------
	.section	.nv.info,"",@"SHT_CUDA_INFO"
	.align	4


	//----- nvinfo : EIATTR_REGCOUNT
	.align		4
        /*0000*/ 	.byte	0x04, 0x2f
        /*0002*/ 	.short	(.L_1 - .L_0)
	.align		4
.L_0:
        /*0004*/ 	.word	index@(_Z17matrixAddKernel_BPfS_S_i)
        /*0008*/ 	.word	0x0000000c


	//----- nvinfo : EIATTR_FRAME_SIZE
	.align		4
.L_1:
        /*000c*/ 	.byte	0x04, 0x11
        /*000e*/ 	.short	(.L_3 - .L_2)
	.align		4
.L_2:
        /*0010*/ 	.word	index@(_Z17matrixAddKernel_BPfS_S_i)
        /*0014*/ 	.word	0x00000000


	//----- nvinfo : EIATTR_REGCOUNT
	.align		4
.L_3:
        /*0018*/ 	.byte	0x04, 0x2f
        /*001a*/ 	.short	(.L_5 - .L_4)
	.align		4
.L_4:
        /*001c*/ 	.word	index@(_Z17matrixAddKernel_CPfS_S_i)
        /*0020*/ 	.word	0x00000004


	//----- nvinfo : EIATTR_FRAME_SIZE
	.align		4
.L_5:
        /*0024*/ 	.byte	0x04, 0x11
        /*0026*/ 	.short	(.L_7 - .L_6)
	.align		4
.L_6:
        /*0028*/ 	.word	index@(_Z17matrixAddKernel_CPfS_S_i)
        /*002c*/ 	.word	0x00000000


	//----- nvinfo : EIATTR_REGCOUNT
	.align		4
.L_7:
        /*0030*/ 	.byte	0x04, 0x2f
        /*0032*/ 	.short	(.L_9 - .L_8)
	.align		4
.L_8:
        /*0034*/ 	.word	index@(_Z17matrixAddKernel_DPfS_S_i)
        /*0038*/ 	.word	0x00000004


	//----- nvinfo : EIATTR_FRAME_SIZE
	.align		4
.L_9:
        /*003c*/ 	.byte	0x04, 0x11
        /*003e*/ 	.short	(.L_11 - .L_10)
	.align		4
.L_10:
        /*0040*/ 	.word	index@(_Z17matrixAddKernel_DPfS_S_i)
        /*0044*/ 	.word	0x00000000


	//----- nvinfo : EIATTR_MIN_STACK_SIZE
	.align		4
.L_11:
        /*0048*/ 	.byte	0x04, 0x12
        /*004a*/ 	.short	(.L_13 - .L_12)
	.align		4
.L_12:
        /*004c*/ 	.word	index@(_Z17matrixAddKernel_DPfS_S_i)
        /*0050*/ 	.word	0x00000000


	//----- nvinfo : EIATTR_MIN_STACK_SIZE
	.align		4
.L_13:
        /*0054*/ 	.byte	0x04, 0x12
        /*0056*/ 	.short	(.L_15 - .L_14)
	.align		4
.L_14:
        /*0058*/ 	.word	index@(_Z17matrixAddKernel_CPfS_S_i)
        /*005c*/ 	.word	0x00000000


	//----- nvinfo : EIATTR_MIN_STACK_SIZE
	.align		4
.L_15:
        /*0060*/ 	.byte	0x04, 0x12
        /*0062*/ 	.short	(.L_17 - .L_16)
	.align		4
.L_16:
        /*0064*/ 	.word	index@(_Z17matrixAddKernel_BPfS_S_i)
        /*0068*/ 	.word	0x00000000
.L_17:


//--------------------- .nv.compat                --------------------------
	.section	.nv.compat,"",@"SHT_CUDA_COMPAT_INFO"
	.align	4
        /*0000*/ 	.byte	0x02, 0x09, 0x00, 0x00, 0x02, 0x02, 0x01, 0x00, 0x02, 0x05, 0x05, 0x00, 0x03, 0x07, 0x01, 0x01
        /*0010*/ 	.byte	0x02, 0x03, 0x00, 0x00, 0x02, 0x06, 0x01, 0x00, 0x04, 0x0b, 0x08, 0x00, 0x09, 0x00, 0x00, 0x00
        /*0020*/ 	.byte	0x00, 0x00, 0x00, 0x00


//--------------------- .nv.info._Z17matrixAddKernel_DPfS_S_i --------------------------
	.section	.nv.info._Z17matrixAddKernel_DPfS_S_i,"",@"SHT_CUDA_INFO"
	.sectionflags	@""
	.align	4


	//----- nvinfo : EIATTR_CUDA_API_VERSION
	.align		4
        /*0000*/ 	.byte	0x04, 0x37
        /*0002*/ 	.short	(.L_19 - .L_18)
.L_18:
        /*0004*/ 	.word	0x00000082


	//----- nvinfo : EIATTR_KPARAM_INFO
	.align		4
.L_19:
        /*0008*/ 	.byte	0x04, 0x17
        /*000a*/ 	.short	(.L_21 - .L_20)
.L_20:
        /*000c*/ 	.word	0x00000000
        /*0010*/ 	.short	0x0003
        /*0012*/ 	.short	0x0018
        /*0014*/ 	.byte	0x00, 0xf0, 0x11, 0x00


	//----- nvinfo : EIATTR_KPARAM_INFO
	.align		4
.L_21:
        /*0018*/ 	.byte	0x04, 0x17
        /*001a*/ 	.short	(.L_23 - .L_22)
.L_22:
        /*001c*/ 	.word	0x00000000
        /*0020*/ 	.short	0x0002
        /*0022*/ 	.short	0x0010
        /*0024*/ 	.byte	0x00, 0xf5, 0x21, 0x00


	//----- nvinfo : EIATTR_KPARAM_INFO
	.align		4
.L_23:
        /*0028*/ 	.byte	0x04, 0x17
        /*002a*/ 	.short	(.L_25 - .L_24)
.L_24:
        /*002c*/ 	.word	0x00000000
        /*0030*/ 	.short	0x0001
        /*0032*/ 	.short	0x0008
        /*0034*/ 	.byte	0x00, 0xf5, 0x21, 0x00


	//----- nvinfo : EIATTR_KPARAM_INFO
	.align		4
.L_25:
        /*0038*/ 	.byte	0x04, 0x17
        /*003a*/ 	.short	(.L_27 - .L_26)
.L_26:
        /*003c*/ 	.word	0x00000000
        /*0040*/ 	.short	0x0000
        /*0042*/ 	.short	0x0000
        /*0044*/ 	.byte	0x00, 0xf5, 0x21, 0x00


	//----- nvinfo : EIATTR_SPARSE_MMA_MASK
	.align		4
.L_27:
        /*0048*/ 	.byte	0x03, 0x50
        /*004a*/ 	.short	0x0000


	//----- nvinfo : EIATTR_MAXREG_COUNT
	.align		4
        /*004c*/ 	.byte	0x03, 0x1b
        /*004e*/ 	.short	0x00ff


	//----- nvinfo : EIATTR_MERCURY_ISA_VERSION
	.align		4
        /*0050*/ 	.byte	0x03, 0x5f
        /*0052*/ 	.short	0x0101


	//----- nvinfo : EIATTR_VRC_CTA_INIT_COUNT
	.align		4
        /*0054*/ 	.byte	0x02, 0x4a
	.zero		1
	.zero		1


	//----- nvinfo : EIATTR_EXIT_INSTR_OFFSETS
	.align		4
        /*0058*/ 	.byte	0x04, 0x1c
        /*005a*/ 	.short	(.L_29 - .L_28)


	//   ....[0]....
.L_28:
        /*005c*/ 	.word	0x00000010


	//----- nvinfo : EIATTR_CBANK_PARAM_SIZE
	.align		4
.L_29:
        /*0060*/ 	.byte	0x03, 0x19
        /*0062*/ 	.short	0x001c


	//----- nvinfo : EIATTR_PARAM_CBANK
	.align		4
        /*0064*/ 	.byte	0x04, 0x0a
        /*0066*/ 	.short	(.L_31 - .L_30)
	.align		4
.L_30:
        /*0068*/ 	.word	index@(.nv.constant0._Z17matrixAddKernel_DPfS_S_i)
        /*006c*/ 	.short	0x0380
        /*006e*/ 	.short	0x001c


	//----- nvinfo : EIATTR_SW_WAR
	.align		4
.L_31:
        /*0070*/ 	.byte	0x04, 0x36
        /*0072*/ 	.short	(.L_33 - .L_32)
.L_32:
        /*0074*/ 	.word	0x00000008
.L_33:


//--------------------- .nv.info._Z17matrixAddKernel_CPfS_S_i --------------------------
	.section	.nv.info._Z17matrixAddKernel_CPfS_S_i,"",@"SHT_CUDA_INFO"
	.sectionflags	@""
	.align	4


	//----- nvinfo : EIATTR_CUDA_API_VERSION
	.align		4
        /*0000*/ 	.byte	0x04, 0x37
        /*0002*/ 	.short	(.L_35 - .L_34)
.L_34:
        /*0004*/ 	.word	0x00000082


	//----- nvinfo : EIATTR_KPARAM_INFO
	.align		4
.L_35:
        /*0008*/ 	.byte	0x04, 0x17
        /*000a*/ 	.short	(.L_37 - .L_36)
.L_36:
        /*000c*/ 	.word	0x00000000
        /*0010*/ 	.short	0x0003
        /*0012*/ 	.short	0x0018
        /*0014*/ 	.byte	0x00, 0xf0, 0x11, 0x00


	//----- nvinfo : EIATTR_KPARAM_INFO
	.align		4
.L_37:
        /*0018*/ 	.byte	0x04, 0x17
        /*001a*/ 	.short	(.L_39 - .L_38)
.L_38:
        /*001c*/ 	.word	0x00000000
        /*0020*/ 	.short	0x0002
        /*0022*/ 	.short	0x0010
        /*0024*/ 	.byte	0x00, 0xf5, 0x21, 0x00


	//----- nvinfo : EIATTR_KPARAM_INFO
	.align		4
.L_39:
        /*0028*/ 	.byte	0x04, 0x17
        /*002a*/ 	.short	(.L_41 - .L_40)
.L_40:
        /*002c*/ 	.word	0x00000000
        /*0030*/ 	.short	0x0001
        /*0032*/ 	.short	0x0008
        /*0034*/ 	.byte	0x00, 0xf5, 0x21, 0x00


	//----- nvinfo : EIATTR_KPARAM_INFO
	.align		4
.L_41:
        /*0038*/ 	.byte	0x04, 0x17
        /*003a*/ 	.short	(.L_43 - .L_42)
.L_42:
        /*003c*/ 	.word	0x00000000
        /*0040*/ 	.short	0x0000
        /*0042*/ 	.short	0x0000
        /*0044*/ 	.byte	0x00, 0xf5, 0x21, 0x00


	//----- nvinfo : EIATTR_SPARSE_MMA_MASK
	.align		4
.L_43:
        /*0048*/ 	.byte	0x03, 0x50
        /*004a*/ 	.short	0x0000


	//----- nvinfo : EIATTR_MAXREG_COUNT
	.align		4
        /*004c*/ 	.byte	0x03, 0x1b
        /*004e*/ 	.short	0x00ff


	//----- nvinfo : EIATTR_MERCURY_ISA_VERSION
	.align		4
        /*0050*/ 	.byte	0x03, 0x5f
        /*0052*/ 	.short	0x0101


	//----- nvinfo : EIATTR_VRC_CTA_INIT_COUNT
	.align		4
        /*0054*/ 	.byte	0x02, 0x4a
	.zero		1
	.zero		1


	//----- nvinfo : EIATTR_EXIT_INSTR_OFFSETS
	.align		4
        /*0058*/ 	.byte	0x04, 0x1c
        /*005a*/ 	.short	(.L_45 - .L_44)


	//   ....[0]....
.L_44:
        /*005c*/ 	.word	0x00000010


	//----- nvinfo : EIATTR_CBANK_PARAM_SIZE
	.align		4
.L_45:
        /*0060*/ 	.byte	0x03, 0x19
        /*0062*/ 	.short	0x001c


	//----- nvinfo : EIATTR_PARAM_CBANK
	.align		4
        /*0064*/ 	.byte	0x04, 0x0a
        /*0066*/ 	.short	(.L_47 - .L_46)
	.align		4
.L_46:
        /*0068*/ 	.word	index@(.nv.constant0._Z17matrixAddKernel_CPfS_S_i)
        /*006c*/ 	.short	0x0380
        /*006e*/ 	.short	0x001c


	//----- nvinfo : EIATTR_SW_WAR
	.align		4
.L_47:
        /*0070*/ 	.byte	0x04, 0x36
        /*0072*/ 	.short	(.L_49 - .L_48)
.L_48:
        /*0074*/ 	.word	0x00000008
.L_49:


//--------------------- .nv.info._Z17matrixAddKernel_BPfS_S_i --------------------------
	.section	.nv.info._Z17matrixAddKernel_BPfS_S_i,"",@"SHT_CUDA_INFO"
	.sectionflags	@""
	.align	4


	//----- nvinfo : EIATTR_CUDA_API_VERSION
	.align		4
        /*0000*/ 	.byte	0x04, 0x37
        /*0002*/ 	.short	(.L_51 - .L_50)
.L_50:
        /*0004*/ 	.word	0x00000082


	//----- nvinfo : EIATTR_KPARAM_INFO
	.align		4
.L_51:
        /*0008*/ 	.byte	0x04, 0x17
        /*000a*/ 	.short	(.L_53 - .L_52)
.L_52:
        /*000c*/ 	.word	0x00000000
        /*0010*/ 	.short	0x0003
        /*0012*/ 	.short	0x0018
        /*0014*/ 	.byte	0x00, 0xf0, 0x11, 0x00


	//----- nvinfo : EIATTR_KPARAM_INFO
	.align		4
.L_53:
        /*0018*/ 	.byte	0x04, 0x17
        /*001a*/ 	.short	(.L_55 - .L_54)
.L_54:
        /*001c*/ 	.word	0x00000000
        /*0020*/ 	.short	0x0002
        /*0022*/ 	.short	0x0010
        /*0024*/ 	.byte	0x00, 0xf5, 0x21, 0x00


	//----- nvinfo : EIATTR_KPARAM_INFO
	.align		4
.L_55:
        /*0028*/ 	.byte	0x04, 0x17
        /*002a*/ 	.short	(.L_57 - .L_56)
.L_56:
        /*002c*/ 	.word	0x00000000
        /*0030*/ 	.short	0x0001
        /*0032*/ 	.short	0x0008
        /*0034*/ 	.byte	0x00, 0xf5, 0x21, 0x00


	//----- nvinfo : EIATTR_KPARAM_INFO
	.align		4
.L_57:
        /*0038*/ 	.byte	0x04, 0x17
        /*003a*/ 	.short	(.L_59 - .L_58)
.L_58:
        /*003c*/ 	.word	0x00000000
        /*0040*/ 	.short	0x0000
        /*0042*/ 	.short	0x0000
        /*0044*/ 	.byte	0x00, 0xf5, 0x21, 0x00


	//----- nvinfo : EIATTR_SPARSE_MMA_MASK
	.align		4
.L_59:
        /*0048*/ 	.byte	0x03, 0x50
        /*004a*/ 	.short	0x0000


	//----- nvinfo : EIATTR_MAXREG_COUNT
	.align		4
        /*004c*/ 	.byte	0x03, 0x1b
        /*004e*/ 	.short	0x00ff


	//----- nvinfo : EIATTR_MERCURY_ISA_VERSION
	.align		4
        /*0050*/ 	.byte	0x03, 0x5f
        /*0052*/ 	.short	0x0101


	//----- nvinfo : EIATTR_VRC_CTA_INIT_COUNT
	.align		4
        /*0054*/ 	.byte	0x02, 0x4a
	.zero		1
	.zero		1


	//----- nvinfo : EIATTR_EXIT_INSTR_OFFSETS
	.align		4
        /*0058*/ 	.byte	0x04, 0x1c
        /*005a*/ 	.short	(.L_61 - .L_60)


	//   ....[0]....
.L_60:
        /*005c*/ 	.word	0x00000080


	//   ....[1]....
        /*0060*/ 	.word	0x00000140


	//----- nvinfo : EIATTR_CBANK_PARAM_SIZE
	.align		4
.L_61:
        /*0064*/ 	.byte	0x03, 0x19
        /*0066*/ 	.short	0x001c


	//----- nvinfo : EIATTR_PARAM_CBANK
	.align		4
        /*0068*/ 	.byte	0x04, 0x0a
        /*006a*/ 	.short	(.L_63 - .L_62)
	.align		4
.L_62:
        /*006c*/ 	.word	index@(.nv.constant0._Z17matrixAddKernel_BPfS_S_i)
        /*0070*/ 	.short	0x0380
        /*0072*/ 	.short	0x001c


	//----- nvinfo : EIATTR_SW_WAR
	.align		4
.L_63:
        /*0074*/ 	.byte	0x04, 0x36
        /*0076*/ 	.short	(.L_65 - .L_64)
.L_64:
        /*0078*/ 	.word	0x00000008
.L_65:


//--------------------- .nv.callgraph             --------------------------
	.section	.nv.callgraph,"",@"SHT_CUDA_CALLGRAPH"
	.align	4
	.sectionentsize	8
	.align		4
        /*0000*/ 	.word	0x00000000
	.align		4
        /*0004*/ 	.word	0xffffffff
	.align		4
        /*0008*/ 	.word	0x00000000
	.align		4
        /*000c*/ 	.word	0xfffffffe
	.align		4
        /*0010*/ 	.word	0x00000000
	.align		4
        /*0014*/ 	.word	0xfffffffd
	.align		4
        /*0018*/ 	.word	0x00000000
	.align		4
        /*001c*/ 	.word	0xfffffffc


//--------------------- .text._Z17matrixAddKernel_DPfS_S_i --------------------------
	.section	.text._Z17matrixAddKernel_DPfS_S_i,"ax",@progbits
	.align	128
        .global         _Z17matrixAddKernel_DPfS_S_i
        .type           _Z17matrixAddKernel_DPfS_S_i,@function
        .size           _Z17matrixAddKernel_DPfS_S_i,(.L_x_3 - _Z17matrixAddKernel_DPfS_S_i)
        .other          _Z17matrixAddKernel_DPfS_S_i,@"STO_CUDA_ENTRY STV_DEFAULT"
_Z17matrixAddKernel_DPfS_S_i:
.text._Z17matrixAddKernel_DPfS_S_i:
[----:B------:R-:W-:Y:S01]  /*0000*/  LDC R1, c[0x0][0x37c] ;  /* 0x0000df00ff017b82 */ /* 0x000fe20000000800 */
[----:B------:R-:W-:Y:S05]  /*0010*/  EXIT ;  /* 0x000000000000794d */ /* 0x000fea0003800000 */
.L_x_0:
[----:B------:R-:W-:-:S00]  /*0020*/  BRA `(.L_x_0) ;  /* 0xfffffffc00fc7947 */ /* 0x000fc0000383ffff */
[----:B------:R-:W-:-:S00]  /*0030*/  NOP ;  /* 0x0000000000007918 */ /* 0x000fc00000000000 */
        /* <DEDUP_REMOVED lines=12> */
.L_x_3:


//--------------------- .text._Z17matrixAddKernel_CPfS_S_i --------------------------
	.section	.text._Z17matrixAddKernel_CPfS_S_i,"ax",@progbits
	.align	128
        .global         _Z17matrixAddKernel_CPfS_S_i
        .type           _Z17matrixAddKernel_CPfS_S_i,@function
        .size           _Z17matrixAddKernel_CPfS_S_i,(.L_x_4 - _Z17matrixAddKernel_CPfS_S_i)
        .other          _Z17matrixAddKernel_CPfS_S_i,@"STO_CUDA_ENTRY STV_DEFAULT"
_Z17matrixAddKernel_CPfS_S_i:
.text._Z17matrixAddKernel_CPfS_S_i:
[----:B------:R-:W-:Y:S01]  /*0000*/  LDC R1, c[0x0][0x37c] ;  /* 0x0000df00ff017b82 */ /* 0x000fe20000000800 */
[----:B------:R-:W-:Y:S05]  /*0010*/  EXIT ;  /* 0x000000000000794d */ /* 0x000fea0003800000 */
.L_x_1:
        /* <DEDUP_REMOVED lines=14> */
.L_x_4:


//--------------------- .text._Z17matrixAddKernel_BPfS_S_i --------------------------
	.section	.text._Z17matrixAddKernel_BPfS_S_i,"ax",@progbits
	.align	128
        .global         _Z17matrixAddKernel_BPfS_S_i
        .type           _Z17matrixAddKernel_BPfS_S_i,@function
        .size           _Z17matrixAddKernel_BPfS_S_i,(.L_x_5 - _Z17matrixAddKernel_BPfS_S_i)
        .other          _Z17matrixAddKernel_BPfS_S_i,@"STO_CUDA_ENTRY STV_DEFAULT"
_Z17matrixAddKernel_BPfS_S_i:
.text._Z17matrixAddKernel_BPfS_S_i:
[----:B------:R-:W-:Y:S01]  /*0000*/  LDC R1, c[0x0][0x37c] ;  /* 0x0000df00ff017b82 */ /* 0x000fe20000000800 */
[----:B------:R-:W0:Y:S07]  /*0010*/  S2R R0, SR_TID.X ;  /* 0x0000000000007919 */ /* 0x000e2e0000002100 */
[----:B------:R-:W0:Y:S01]  /*0020*/  S2UR UR5, SR_CTAID.X ;  /* 0x00000000000579c3 */ /* 0x000e220000002500 */
[----:B------:R-:W1:Y:S07]  /*0030*/  LDCU UR4, c[0x0][0x398] ;  /* 0x00007300ff0477ac */ /* 0x000e6e0008000800 */
[----:B------:R-:W0:Y:S01]  /*0040*/  LDC R9, c[0x0][0x360] ;  /* 0x0000d800ff097b82 */ /* 0x000e220000000800 */
[----:B-1----:R-:W-:Y:S01]  /*0050*/  UIMAD UR4, UR4, UR4, URZ ;  /* 0x00000004040472a4 */ /* 0x002fe2000f8e02ff */
[----:B0-----:R-:W-:-:S05]  /*0060*/  IMAD R9, R9, UR5, R0 ;  /* 0x0000000509097c24 */ /* 0x001fca000f8e0200 */
[----:B------:R-:W-:-:S13]  /*0070*/  ISETP.GE.AND P0, PT, R9, UR4, PT ;  /* 0x0000000409007c0c */ /* 0x000fda000bf06270 */
[----:B------:R-:W-:Y:S05]  /*0080*/  @P0 EXIT ;  /* 0x000000000000094d */ /* 0x000fea0003800000 */
[----:B------:R-:W0:Y:S01]  /*0090*/  LDC.64 R2, c[0x0][0x388] ;  /* 0x0000e200ff027b82 */ /* 0x000e220000000a00 */
[----:B------:R-:W1:Y:S07]  /*00a0*/  LDCU.64 UR4, c[0x0][0x358] ;  /* 0x00006b00ff0477ac */ /* 0x000e6e0008000a00 */
[----:B------:R-:W2:Y:S08]  /*00b0*/  LDC.64 R4, c[0x0][0x390] ;  /* 0x0000e400ff047b82 */ /* 0x000eb00000000a00 */
[----:B------:R-:W3:Y:S01]  /*00c0*/  LDC.64 R6, c[0x0][0x380] ;  /* 0x0000e000ff067b82 */ /* 0x000ee20000000a00 */
[----:B0-----:R-:W-:-:S06]  /*00d0*/  IMAD.WIDE R2, R9, 0x4, R2 ;  /* 0x0000000409027825 */ /* 0x001fcc00078e0202 */
[----:B-1----:R-:W4:Y:S01]  /*00e0*/  LDG.E R2, desc[UR4][R2.64] ;  /* 0x0000000402027981 */ /* 0x002f22000c1e1900 */
[----:B--2---:R-:W-:-:S06]  /*00f0*/  IMAD.WIDE R4, R9, 0x4, R4 ;  /* 0x0000000409047825 */ /* 0x004fcc00078e0204 */
[----:B------:R-:W4:Y:S01]  /*0100*/  LDG.E R5, desc[UR4][R4.64] ;  /* 0x0000000404057981 */ /* 0x000f22000c1e1900 */
[----:B---3--:R-:W-:-:S04]  /*0110*/  IMAD.WIDE R6, R9, 0x4, R6 ;  /* 0x0000000409067825 */ /* 0x008fc800078e0206 */
[----:B----4-:R-:W-:-:S05]  /*0120*/  FADD R9, R2, R5 ;  /* 0x0000000502097221 */ /* 0x010fca0000000000 */
[----:B------:R-:W-:Y:S01]  /*0130*/  STG.E desc[UR4][R6.64], R9 ;  /* 0x0000000906007986 */ /* 0x000fe2000c101904 */
[----:B------:R-:W-:Y:S05]  /*0140*/  EXIT ;  /* 0x000000000000794d */ /* 0x000fea0003800000 */
.L_x_2:
        /* <DEDUP_REMOVED lines=11> */
.L_x_5:


//--------------------- .nv.shared.reserved.0     --------------------------
	.section	.nv.shared.reserved.0,"aw",@nobits
	.weak		__nv_reservedSMEM_offset_0_alias
	.size		__nv_reservedSMEM_offset_0_alias, 0, 64
	.other		__nv_reservedSMEM_offset_0_alias,@"STO_CUDA_RESERVED_SHARED STV_DEFAULT"
__nv_reservedSMEM_offset_0_alias:
	.zero		0
	.zero		64


//--------------------- .nv.constant0._Z17matrixAddKernel_DPfS_S_i --------------------------
	.section	.nv.constant0._Z17matrixAddKernel_DPfS_S_i,"a",@progbits
	.sectionflags	@""
	.align	4
.nv.constant0._Z17matrixAddKernel_DPfS_S_i:
	.zero		924


//--------------------- .nv.constant0._Z17matrixAddKernel_CPfS_S_i --------------------------
	.section	.nv.constant0._Z17matrixAddKernel_CPfS_S_i,"a",@progbits
	.sectionflags	@""
	.align	4
.nv.constant0._Z17matrixAddKernel_CPfS_S_i:
	.zero		924


//--------------------- .nv.constant0._Z17matrixAddKernel_BPfS_S_i --------------------------
	.section	.nv.constant0._Z17matrixAddKernel_BPfS_S_i,"a",@progbits
	.sectionflags	@""
	.align	4
.nv.constant0._Z17matrixAddKernel_BPfS_S_i:
	.zero		924


//--------------------- SYMBOLS --------------------------

	.type		.nv.reservedSmem.offset0,@object
	.size		.nv.reservedSmem.offset0,0x4
